//
// Generated by NVIDIA NVVM Compiler
//
// Compiler Build ID: CL-36424714
// Cuda compilation tools, release 13.0, V13.0.88
// Based on NVVM 20.0.0
//

.version 9.0
.target sm_100
.address_size 64

	// .globl	_Z14simpleMultiplyPfS_S_i

.visible .entry _Z14simpleMultiplyPfS_S_i(
	.param .u64 .ptr .align 1 _Z14simpleMultiplyPfS_S_i_param_0,
	.param .u64 .ptr .align 1 _Z14simpleMultiplyPfS_S_i_param_1,
	.param .u64 .ptr .align 1 _Z14simpleMultiplyPfS_S_i_param_2,
	.param .u32 _Z14simpleMultiplyPfS_S_i_param_3
)
{
	.reg .pred 	%p<9>;
	.reg .b32 	%r<40>;
	.reg .b32 	%f<67>;
	.reg .b64 	%rd<53>;

	ld.param.u64 	%rd7, [_Z14simpleMultiplyPfS_S_i_param_0];
	ld.param.u64 	%rd8, [_Z14simpleMultiplyPfS_S_i_param_1];
	ld.param.u64 	%rd6, [_Z14simpleMultiplyPfS_S_i_param_2];
	ld.param.u32 	%r19, [_Z14simpleMultiplyPfS_S_i_param_3];
	cvta.to.global.u64 	%rd1, %rd8;
	cvta.to.global.u64 	%rd2, %rd7;
	mov.u32 	%r21, %ctaid.y;
	mov.u32 	%r22, %ntid.y;
	mov.u32 	%r23, %tid.y;
	mad.lo.s32 	%r1, %r21, %r22, %r23;
	mov.u32 	%r24, %ctaid.x;
	mov.u32 	%r2, %ntid.x;
	mov.u32 	%r25, %tid.x;
	mad.lo.s32 	%r3, %r24, %r2, %r25;
	mul.lo.s32 	%r4, %r1, %r2;
	and.b32  	%r5, %r2, 7;
	setp.lt.u32 	%p1, %r2, 8;
	mov.f32 	%f66, 0f00000000;
	mov.b32 	%r38, 0;
	@%p1 bra 	$L__BB0_3;
	and.b32  	%r38, %r2, 2040;
	and.b32  	%r26, %r2, -8;
	neg.s32 	%r36, %r26;
	shl.b32 	%r8, %r19, 3;
	mul.wide.u32 	%rd9, %r4, 4;
	add.s64 	%rd10, %rd9, %rd2;
	add.s64 	%rd52, %rd10, 16;
	mov.f32 	%f66, 0f00000000;
	mul.wide.s32 	%rd13, %r19, 4;
	mov.u32 	%r35, %r3;
$L__BB0_2:
	.pragma "nounroll";
	ld.global.f32 	%f16, [%rd52+-16];
	mul.wide.s32 	%rd11, %r35, 4;
	add.s64 	%rd12, %rd1, %rd11;
	ld.global.f32 	%f17, [%rd12];
	fma.rn.f32 	%f18, %f16, %f17, %f66;
	ld.global.f32 	%f19, [%rd52+-12];
	add.s64 	%rd14, %rd12, %rd13;
	ld.global.f32 	%f20, [%rd14];
	fma.rn.f32 	%f21, %f19, %f20, %f18;
	ld.global.f32 	%f22, [%rd52+-8];
	add.s64 	%rd15, %rd14, %rd13;
	ld.global.f32 	%f23, [%rd15];
	fma.rn.f32 	%f24, %f22, %f23, %f21;
	ld.global.f32 	%f25, [%rd52+-4];
	add.s64 	%rd16, %rd15, %rd13;
	ld.global.f32 	%f26, [%rd16];
	fma.rn.f32 	%f27, %f25, %f26, %f24;
	ld.global.f32 	%f28, [%rd52];
	add.s64 	%rd17, %rd16, %rd13;
	ld.global.f32 	%f29, [%rd17];
	fma.rn.f32 	%f30, %f28, %f29, %f27;
	ld.global.f32 	%f31, [%rd52+4];
	add.s64 	%rd18, %rd17, %rd13;
	ld.global.f32 	%f32, [%rd18];
	fma.rn.f32 	%f33, %f31, %f32, %f30;
	ld.global.f32 	%f34, [%rd52+8];
	add.s64 	%rd19, %rd18, %rd13;
	ld.global.f32 	%f35, [%rd19];
	fma.rn.f32 	%f36, %f34, %f35, %f33;
	ld.global.f32 	%f37, [%rd52+12];
	add.s64 	%rd20, %rd19, %rd13;
	ld.global.f32 	%f38, [%rd20];
	fma.rn.f32 	%f66, %f37, %f38, %f36;
	add.s32 	%r36, %r36, 8;
	add.s32 	%r35, %r35, %r8;
	add.s64 	%rd52, %rd52, 32;
	setp.ne.s32 	%p2, %r36, 0;
	@%p2 bra 	$L__BB0_2;
$L__BB0_3:
	setp.eq.s32 	%p3, %r5, 0;
	@%p3 bra 	$L__BB0_11;
	and.b32  	%r14, %r2, 3;
	setp.lt.u32 	%p4, %r5, 4;
	@%p4 bra 	$L__BB0_6;
	add.s32 	%r27, %r38, %r4;
	mul.wide.u32 	%rd21, %r27, 4;
	add.s64 	%rd22, %rd2, %rd21;
	ld.global.f32 	%f40, [%rd22];
	mad.lo.s32 	%r28, %r38, %r19, %r3;
	mul.wide.s32 	%rd23, %r28, 4;
	add.s64 	%rd24, %rd1, %rd23;
	ld.global.f32 	%f41, [%rd24];
	fma.rn.f32 	%f42, %f40, %f41, %f66;
	cvt.u64.u32 	%rd25, %r4;
	cvt.u64.u32 	%rd26, %r38;
	add.s64 	%rd27, %rd26, %rd25;
	shl.b64 	%rd28, %rd27, 2;
	add.s64 	%rd29, %rd2, %rd28;
	ld.global.f32 	%f43, [%rd29+4];
	mul.wide.s32 	%rd30, %r19, 4;
	add.s64 	%rd31, %rd24, %rd30;
	ld.global.f32 	%f44, [%rd31];
	fma.rn.f32 	%f45, %f43, %f44, %f42;
	ld.global.f32 	%f46, [%rd29+8];
	add.s64 	%rd32, %rd31, %rd30;
	ld.global.f32 	%f47, [%rd32];
	fma.rn.f32 	%f48, %f46, %f47, %f45;
	ld.global.f32 	%f49, [%rd29+12];
	add.s64 	%rd33, %rd32, %rd30;
	ld.global.f32 	%f50, [%rd33];
	fma.rn.f32 	%f66, %f49, %f50, %f48;
	add.s32 	%r38, %r38, 4;
$L__BB0_6:
	setp.eq.s32 	%p5, %r14, 0;
	@%p5 bra 	$L__BB0_11;
	setp.eq.s32 	%p6, %r14, 1;
	@%p6 bra 	$L__BB0_9;
	add.s32 	%r29, %r38, %r4;
	mul.wide.u32 	%rd34, %r29, 4;
	add.s64 	%rd35, %rd2, %rd34;
	ld.global.f32 	%f52, [%rd35];
	mad.lo.s32 	%r30, %r38, %r19, %r3;
	mul.wide.s32 	%rd36, %r30, 4;
	add.s64 	%rd37, %rd1, %rd36;
	ld.global.f32 	%f53, [%rd37];
	fma.rn.f32 	%f54, %f52, %f53, %f66;
	cvt.u64.u32 	%rd38, %r4;
	cvt.u64.u32 	%rd39, %r38;
	add.s64 	%rd40, %rd39, %rd38;
	shl.b64 	%rd41, %rd40, 2;
	add.s64 	%rd42, %rd2, %rd41;
	ld.global.f32 	%f55, [%rd42+4];
	mul.wide.s32 	%rd43, %r19, 4;
	add.s64 	%rd44, %rd37, %rd43;
	ld.global.f32 	%f56, [%rd44];
	fma.rn.f32 	%f66, %f55, %f56, %f54;
	add.s32 	%r38, %r38, 2;
$L__BB0_9:
	and.b32  	%r31, %r2, 1;
	setp.eq.b32 	%p7, %r31, 1;
	not.pred 	%p8, %p7;
	@%p8 bra 	$L__BB0_11;
	add.s32 	%r32, %r38, %r4;
	mul.wide.u32 	%rd45, %r32, 4;
	add.s64 	%rd46, %rd2, %rd45;
	ld.global.f32 	%f57, [%rd46];
	mad.lo.s32 	%r33, %r38, %r19, %r3;
	mul.wide.s32 	%rd47, %r33, 4;
	add.s64 	%rd48, %rd1, %rd47;
	ld.global.f32 	%f58, [%rd48];
	fma.rn.f32 	%f66, %f57, %f58, %f66;
$L__BB0_11:
	cvta.to.global.u64 	%rd49, %rd6;
	mad.lo.s32 	%r34, %r19, %r1, %r3;
	mul.wide.s32 	%rd50, %r34, 4;
	add.s64 	%rd51, %rd49, %rd50;
	st.global.f32 	[%rd51], %f66;
	ret;

}


// ===== COMPILED SASS (sm_100) =====

	.target	sm_100

	.elftype	@"ET_EXEC"


//--------------------- .note.nv.tkinfo           --------------------------
	.section	.note.nv.tkinfo,"",@"SHT_NOTE"
	.sectionflags	@"SHF_NOTE_NV_TKINFO"
	.tkinfo
        /*0018*/ 	.word	0x00000002
        /*0030*/ 	.string	""
        /*0030*/ 	.string	"ptxas"
        /*0030*/ 	.string	"Cuda compilation tools, release 13.0, V13.0.88"
        /*0030*/ 	.string	"Build cuda_13.0.r13.0/compiler.36424714_0"
        /*0030*/ 	.string	"-arch sm_100 -m 64 "



//--------------------- .note.nv.cuinfo           --------------------------
	.section	.note.nv.cuinfo,"",@"SHT_NOTE"
	.sectionflags	@"SHF_NOTE_NV_CUINFO"
        /*0018*/ 	.short	0x0002
        /*001a*/ 	.short	0x0064
        /*001c*/ 	.short	0x0082
	.zero		2


//--------------------- .nv.info                  --------------------------
	.section	.nv.info,"",@"SHT_CUDA_INFO"
	.align	4


	//----- nvinfo : EIATTR_REGCOUNT
	.align		4
        /*0000*/ 	.byte	0x04, 0x2f
        /*0002*/ 	.short	(.L_1 - .L_0)
	.align		4
.L_0:
        /*0004*/ 	.word	index@(_Z14simpleMultiplyPfS_S_i)
        /*0008*/ 	.word	0x00000020


	//----- nvinfo : EIATTR_FRAME_SIZE
	.align		4
.L_1:
        /*000c*/ 	.byte	0x04, 0x11
        /*000e*/ 	.short	(.L_3 - .L_2)
	.align		4
.L_2:
        /*0010*/ 	.word	index@(_Z14simpleMultiplyPfS_S_i)
        /*0014*/ 	.word	0x00000000


	//----- nvinfo : EIATTR_MIN_STACK_SIZE
	.align		4
.L_3:
        /*0018*/ 	.byte	0x04, 0x12
        /*001a*/ 	.short	(.L_5 - .L_4)
	.align		4
.L_4:
        /*001c*/ 	.word	index@(_Z14simpleMultiplyPfS_S_i)
        /*0020*/ 	.word	0x00000000
.L_5:


//--------------------- .nv.compat                --------------------------
	.section	.nv.compat,"",@"SHT_CUDA_COMPAT_INFO"
	.align	4
        /*0000*/ 	.byte	0x02, 0x09, 0x00, 0x00, 0x02, 0x02, 0x01, 0x00, 0x02, 0x05, 0x05, 0x00, 0x03, 0x07, 0x01, 0x01
        /*0010*/ 	.byte	0x02, 0x03, 0x00, 0x00, 0x02, 0x06, 0x01, 0x00, 0x04, 0x0b, 0x08, 0x00, 0x09, 0x00, 0x00, 0x00
        /*0020*/ 	.byte	0x00, 0x00, 0x00, 0x00


//--------------------- .nv.info._Z14simpleMultiplyPfS_S_i --------------------------
	.section	.nv.info._Z14simpleMultiplyPfS_S_i,"",@"SHT_CUDA_INFO"
	.sectionflags	@""
	.align	4


	//----- nvinfo : EIATTR_CUDA_API_VERSION
	.align		4
        /*0000*/ 	.byte	0x04, 0x37
        /*0002*/ 	.short	(.L_7 - .L_6)
.L_6:
        /*0004*/ 	.word	0x00000082


	//----- nvinfo : EIATTR_KPARAM_INFO
	.align		4
.L_7:
        /*0008*/ 	.byte	0x04, 0x17
        /*000a*/ 	.short	(.L_9 - .L_8)
.L_8:
        /*000c*/ 	.word	0x00000000
        /*0010*/ 	.short	0x0003
        /*0012*/ 	.short	0x0018
        /*0014*/ 	.byte	0x00, 0xf0, 0x11, 0x00


	//----- nvinfo : EIATTR_KPARAM_INFO
	.align		4
.L_9:
        /*0018*/ 	.byte	0x04, 0x17
        /*001a*/ 	.short	(.L_11 - .L_10)
.L_10:
        /*001c*/ 	.word	0x00000000
        /*0020*/ 	.short	0x0002
        /*0022*/ 	.short	0x0010
        /*0024*/ 	.byte	0x00, 0xf5, 0x21, 0x00


	//----- nvinfo : EIATTR_KPARAM_INFO
	.align		4
.L_11:
        /*0028*/ 	.byte	0x04, 0x17
        /*002a*/ 	.short	(.L_13 - .L_12)
.L_12:
        /*002c*/ 	.word	0x00000000
        /*0030*/ 	.short	0x0001
        /*0032*/ 	.short	0x0008
        /*0034*/ 	.byte	0x00, 0xf5, 0x21, 0x00


	//----- nvinfo : EIATTR_KPARAM_INFO
	.align		4
.L_13:
        /*0038*/ 	.byte	0x04, 0x17
        /*003a*/ 	.short	(.L_15 - .L_14)
.L_14:
        /*003c*/ 	.word	0x00000000
        /*0040*/ 	.short	0x0000
        /*0042*/ 	.short	0x0000
        /*0044*/ 	.byte	0x00, 0xf5, 0x21, 0x00


	//----- nvinfo : EIATTR_SPARSE_MMA_MASK
	.align		4
.L_15:
        /*0048*/ 	.byte	0x03, 0x50
        /*004a*/ 	.short	0x0000


	//----- nvinfo : EIATTR_MAXREG_COUNT
	.align		4
        /*004c*/ 	.byte	0x03, 0x1b
        /*004e*/ 	.short	0x00ff


	//----- nvinfo : EIATTR_MERCURY_ISA_VERSION
	.align		4
        /*0050*/ 	.byte	0x03, 0x5f
        /*0052*/ 	.short	0x0101


	//----- nvinfo : EIATTR_VRC_CTA_INIT_COUNT
	.align		4
        /*0054*/ 	.byte	0x02, 0x4a
	.zero		1
	.zero		1


	//----- nvinfo : EIATTR_EXIT_INSTR_OFFSETS
	.align		4
        /*0058*/ 	.byte	0x04, 0x1c
        /*005a*/ 	.short	(.L_17 - .L_16)


	//   ....[0]....
.L_16:
        /*005c*/ 	.word	0x000008c0


	//----- nvinfo : EIATTR_CBANK_PARAM_SIZE
	.align		4
.L_17:
        /*0060*/ 	.byte	0x03, 0x19
        /*0062*/ 	.short	0x001c


	//----- nvinfo : EIATTR_PARAM_CBANK
	.align		4
        /*0064*/ 	.byte	0x04, 0x0a
        /*0066*/ 	.short	(.L_19 - .L_18)
	.align		4
.L_18:
        /*0068*/ 	.word	index@(.nv.constant0._Z14simpleMultiplyPfS_S_i)
        /*006c*/ 	.short	0x0380
        /*006e*/ 	.short	0x001c


	//----- nvinfo : EIATTR_SW_WAR
	.align		4
.L_19:
        /*0070*/ 	.byte	0x04, 0x36
        /*0072*/ 	.short	(.L_21 - .L_20)
.L_20:
        /*0074*/ 	.word	0x00000008
.L_21:


//--------------------- .nv.callgraph             --------------------------
	.section	.nv.callgraph,"",@"SHT_CUDA_CALLGRAPH"
	.align	4
	.sectionentsize	8
	.align		4
        /*0000*/ 	.word	0x00000000
	.align		4
        /*0004*/ 	.word	0xffffffff
	.align		4
        /*0008*/ 	.word	0x00000000
	.align		4
        /*000c*/ 	.word	0xfffffffe
	.align		4
        /*0010*/ 	.word	0x00000000
	.align		4
        /*0014*/ 	.word	0xfffffffd
	.align		4
        /*0018*/ 	.word	0x00000000
	.align		4
        /*001c*/ 	.word	0xfffffffc


//--------------------- .text._Z14simpleMultiplyPfS_S_i --------------------------
	.section	.text._Z14simpleMultiplyPfS_S_i,"ax",@progbits
	.align	128
        .global         _Z14simpleMultiplyPfS_S_i
        .type           _Z14simpleMultiplyPfS_S_i,@function
        .size           _Z14simpleMultiplyPfS_S_i,(.L_x_5 - _Z14simpleMultiplyPfS_S_i)
        .other          _Z14simpleMultiplyPfS_S_i,@"STO_CUDA_ENTRY STV_DEFAULT"
_Z14simpleMultiplyPfS_S_i:
.text._Z14simpleMultiplyPfS_S_i:
[----:B------:R-:W-:Y:S08]  /*0000*/  LDC R1, c[0x0][0x37c] ;  /* 0x0000df00ff017b82 */ /* 0x000ff00000000800 */
[----:B------:R-:W0:Y:S01]  /*0010*/  LDC R17, c[0x0][0x364] ;  /* 0x0000d900ff117b82 */ /* 0x000e220000000800 */
[----:B------:R-:W0:Y:S01]  /*0020*/  S2R R2, SR_TID.Y ;  /* 0x0000000000027919 */ /* 0x000e220000002200 */
[----:B------:R-:W-:Y:S01]  /*0030*/  HFMA2 R29, -RZ, RZ, 0, 0 ;  /* 0x00000000ff1d7431 */ /* 0x000fe200000001ff */
[----:B------:R-:W-:Y:S01]  /*0040*/  MOV R18, RZ ;  /* 0x000000ff00127202 */ /* 0x000fe20000000f00 */
[----:B------:R-:W1:Y:S04]  /*0050*/  S2R R19, SR_TID.X ;  /* 0x0000000000137919 */ /* 0x000e680000002100 */
[----:B------:R-:W2:Y:S08]  /*0060*/  LDC R0, c[0x0][0x360] ;  /* 0x0000d800ff007b82 */ /* 0x000eb00000000800 */
[----:B------:R-:W0:Y:S08]  /*0070*/  S2UR UR4, SR_CTAID.Y ;  /* 0x00000000000479c3 */ /* 0x000e300000002600 */
[----:B------:R-:W1:Y:S01]  /*0080*/  S2UR UR6, SR_CTAID.X ;  /* 0x00000000000679c3 */ /* 0x000e620000002500 */
[----:B--2---:R-:W-:-:S02]  /*0090*/  ISETP.GE.U32.AND P1, PT, R0, 0x8, PT ;  /* 0x000000080000780c */ /* 0x004fc40003f26070 */
[----:B------:R-:W-:-:S04]  /*00a0*/  LOP3.LUT R24, R0, 0x7, RZ, 0xc0, !PT ;  /* 0x0000000700187812 */ /* 0x000fc800078ec0ff */
[----:B------:R-:W-:Y:S01]  /*00b0*/  ISETP.NE.AND P0, PT, R24, RZ, PT ;  /* 0x000000ff1800720c */ /* 0x000fe20003f05270 */
[----:B0-----:R-:W-:Y:S01]  /*00c0*/  IMAD R17, R17, UR4, R2 ;  /* 0x0000000411117c24 */ /* 0x001fe2000f8e0202 */
[----:B------:R-:W0:Y:S03]  /*00d0*/  LDCU.64 UR4, c[0x0][0x358] ;  /* 0x00006b00ff0477ac */ /* 0x000e260008000a00 */
[----:B------:R-:W-:Y:S02]  /*00e0*/  IMAD R21, R17, R0, RZ ;  /* 0x0000000011157224 */ /* 0x000fe400078e02ff */
[----:B-1----:R-:W-:Y:S01]  /*00f0*/  IMAD R19, R0, UR6, R19 ;  /* 0x0000000600137c24 */ /* 0x002fe2000f8e0213 */
[----:B------:R-:W-:Y:S06]  /*0100*/  @!P1 BRA `(.L_x_0) ;  /* 0x0000000000cc9947 */ /* 0x000fec0003800000 */
[----:B------:R-:W1:Y:S01]  /*0110*/  LDC.64 R2, c[0x0][0x380] ;  /* 0x0000e000ff027b82 */ /* 0x000e620000000a00 */
[C---:B------:R-:W-:Y:S02]  /*0120*/  LOP3.LUT R16, R0.reuse, 0xfffffff8, RZ, 0xc0, !PT ;  /* 0xfffffff800107812 */ /* 0x040fe400078ec0ff */
[----:B------:R-:W-:Y:S02]  /*0130*/  LOP3.LUT R18, R0, 0x7f8, RZ, 0xc0, !PT ;  /* 0x000007f800127812 */ /* 0x000fe400078ec0ff */
[----:B------:R-:W-:Y:S02]  /*0140*/  MOV R29, RZ ;  /* 0x000000ff001d7202 */ /* 0x000fe40000000f00 */
[----:B------:R-:W-:Y:S02]  /*0150*/  MOV R20, R19 ;  /* 0x0000001300147202 */ /* 0x000fe40000000f00 */
[----:B------:R-:W-:Y:S01]  /*0160*/  IADD3 R16, PT, PT, -R16, RZ, RZ ;  /* 0x000000ff10107210 */ /* 0x000fe20007ffe1ff */
[----:B-1----:R-:W-:-:S03]  /*0170*/  IMAD.WIDE.U32 R2, R21, 0x4, R2 ;  /* 0x0000000415027825 */ /* 0x002fc600078e0002 */
[----:B------:R-:W-:-:S04]  /*0180*/  IADD3 R5, P1, PT, R2, 0x10, RZ ;  /* 0x0000001002057810 */ /* 0x000fc80007f3e0ff */
[----:B------:R-:W-:-:S09]  /*0190*/  IADD3.X R4, PT, PT, RZ, R3, RZ, P1, !PT ;  /* 0x00000003ff047210 */ /* 0x000fd20000ffe4ff */
.L_x_1:
[----:B------:R-:W1:Y:S01]  /*01a0*/  LDC.64 R14, c[0x0][0x388] ;  /* 0x0000e200ff0e7b82 */ /* 0x000e620000000a00 */
[----:B------:R-:W-:Y:S02]  /*01b0*/  MOV R2, R5 ;  /* 0x0000000500027202 */ /* 0x000fe40000000f00 */
[----:B------:R-:W-:-:S05]  /*01c0*/  MOV R3, R4 ;  /* 0x0000000400037202 */ /* 0x000fca0000000f00 */
[----:B0-----:R-:W2:Y:S01]  /*01d0*/  LDG.E R12, desc[UR4][R2.64+-0x10] ;  /* 0xfffff004020c7981 */ /* 0x001ea2000c1e1900 */
[----:B------:R-:W0:Y:S03]  /*01e0*/  LDC R23, c[0x0][0x398] ;  /* 0x0000e600ff177b82 */ /* 0x000e260000000800 */
[----:B------:R-:W3:Y:S04]  /*01f0*/  LDG.E R22, desc[UR4][R2.64+-0xc] ;  /* 0xfffff40402167981 */ /* 0x000ee8000c1e1900 */
[----:B------:R-:W4:Y:S04]  /*0200*/  LDG.E R27, desc[UR4][R2.64+-0x8] ;  /* 0xfffff804021b7981 */ /* 0x000f28000c1e1900 */
[----:B------:R-:W5:Y:S01]  /*0210*/  LDG.E R26, desc[UR4][R2.64+-0x4] ;  /* 0xfffffc04021a7981 */ /* 0x000f62000c1e1900 */
[----:B-1----:R-:W-:-:S05]  /*0220*/  IMAD.WIDE R14, R20, 0x4, R14 ;  /* 0x00000004140e7825 */ /* 0x002fca00078e020e */
[----:B------:R0:W2:Y:S02]  /*0230*/  LDG.E R13, desc[UR4][R14.64] ;  /* 0x000000040e0d7981 */ /* 0x0000a4000c1e1900 */
[----:B0-----:R-:W-:-:S05]  /*0240*/  IMAD.WIDE R14, R23, 0x4, R14 ;  /* 0x00000004170e7825 */ /* 0x001fca00078e020e */
[----:B------:R0:W3:Y:S01]  /*0250*/  LDG.E R25, desc[UR4][R14.64] ;  /* 0x000000040e197981 */ /* 0x0000e2000c1e1900 */
[----:B------:R-:W-:-:S04]  /*0260*/  IMAD.WIDE R10, R23, 0x4, R14 ;  /* 0x00000004170a7825 */ /* 0x000fc800078e020e */
[C---:B------:R-:W-:Y:S02]  /*0270*/  IMAD.WIDE R8, R23.reuse, 0x4, R10 ;  /* 0x0000000417087825 */ /* 0x040fe400078e020a */
[----:B------:R-:W4:Y:S02]  /*0280*/  LDG.E R10, desc[UR4][R10.64] ;  /* 0x000000040a0a7981 */ /* 0x000f24000c1e1900 */
[C---:B------:R-:W-:Y:S02]  /*0290*/  IMAD.WIDE R4, R23.reuse, 0x4, R8 ;  /* 0x0000000417047825 */ /* 0x040fe400078e0208 */
[----:B------:R-:W5:Y:S02]  /*02a0*/  LDG.E R9, desc[UR4][R8.64] ;  /* 0x0000000408097981 */ /* 0x000f64000c1e1900 */
[C---:B------:R-:W-:Y:S02]  /*02b0*/  IMAD.WIDE R6, R23.reuse, 0x4, R4 ;  /* 0x0000000417067825 */ /* 0x040fe400078e0204 */
[----:B------:R-:W5:Y:S04]  /*02c0*/  LDG.E R11, desc[UR4][R2.64+0x4] ;  /* 0x00000404020b7981 */ /* 0x000f68000c1e1900 */
[----:B------:R-:W5:Y:S04]  /*02d0*/  LDG.E R4, desc[UR4][R4.64] ;  /* 0x0000000404047981 */ /* 0x000f68000c1e1900 */
[----:B------:R-:W5:Y:S04]  /*02e0*/  LDG.E R8, desc[UR4][R2.64+0xc] ;  /* 0x00000c0402087981 */ /* 0x000f68000c1e1900 */
[----:B------:R-:W5:Y:S01]  /*02f0*/  LDG.E R5, desc[UR4][R2.64] ;  /* 0x0000000402057981 */ /* 0x000f62000c1e1900 */
[----:B--2---:R-:W-:Y:S01]  /*0300*/  FFMA R29, R12, R13, R29 ;  /* 0x0000000d0c1d7223 */ /* 0x004fe2000000001d */
[----:B------:R-:W-:-:S02]  /*0310*/  IMAD.WIDE R12, R23, 0x4, R6 ;  /* 0x00000004170c7825 */ /* 0x000fc400078e0206 */
[----:B------:R-:W2:Y:S02]  /*0320*/  LDG.E R6, desc[UR4][R6.64] ;  /* 0x0000000406067981 */ /* 0x000ea4000c1e1900 */
[----:B0-----:R-:W-:Y:S02]  /*0330*/  IMAD.WIDE R14, R23, 0x4, R12 ;  /* 0x00000004170e7825 */ /* 0x001fe400078e020c */
[----:B------:R-:W2:Y:S04]  /*0340*/  LDG.E R28, desc[UR4][R12.64] ;  /* 0x000000040c1c7981 */ /* 0x000ea8000c1e1900 */
[----:B------:R-:W2:Y:S04]  /*0350*/  LDG.E R7, desc[UR4][R2.64+0x8] ;  /* 0x0000080402077981 */ /* 0x000ea8000c1e1900 */
[----:B------:R-:W2:Y:S01]  /*0360*/  LDG.E R15, desc[UR4][R14.64] ;  /* 0x000000040e0f7981 */ /* 0x000ea2000c1e1900 */
[----:B---3--:R-:W-:Y:S01]  /*0370*/  FFMA R22, R22, R25, R29 ;  /* 0x0000001916167223 */ /* 0x008fe2000000001d */
[----:B------:R-:W-:-:S03]  /*0380*/  IADD3 R16, PT, PT, R16, 0x8, RZ ;  /* 0x0000000810107810 */ /* 0x000fc60007ffe0ff */
[----:B----4-:R-:W-:Y:S01]  /*0390*/  FFMA R27, R27, R10, R22 ;  /* 0x0000000a1b1b7223 */ /* 0x010fe20000000016 */
[----:B------:R-:W-:-:S03]  /*03a0*/  ISETP.NE.AND P1, PT, R16, RZ, PT ;  /* 0x000000ff1000720c */ /* 0x000fc60003f25270 */
[----:B-----5:R-:W-:Y:S01]  /*03b0*/  FFMA R26, R26, R9, R27 ;  /* 0x000000091a1a7223 */ /* 0x020fe2000000001b */
[----:B------:R-:W-:-:S03]  /*03c0*/  LEA R20, R23, R20, 0x3 ;  /* 0x0000001417147211 */ /* 0x000fc600078e18ff */
[----:B------:R-:W-:Y:S01]  /*03d0*/  FFMA R4, R5, R4, R26 ;  /* 0x0000000405047223 */ /* 0x000fe2000000001a */
[----:B------:R-:W-:-:S03]  /*03e0*/  IADD3 R5, P2, PT, R2, 0x20, RZ ;  /* 0x0000002002057810 */ /* 0x000fc60007f5e0ff */
[----:B--2---:R-:W-:-:S04]  /*03f0*/  FFMA R4, R11, R6, R4 ;  /* 0x000000060b047223 */ /* 0x004fc80000000004 */
[----:B------:R-:W-:Y:S01]  /*0400*/  FFMA R7, R7, R28, R4 ;  /* 0x0000001c07077223 */ /* 0x000fe20000000004 */
[----:B------:R-:W-:-:S03]  /*0410*/  IADD3.X R4, PT, PT, RZ, R3, RZ, P2, !PT ;  /* 0x00000003ff047210 */ /* 0x000fc600017fe4ff */
[----:B------:R-:W-:Y:S01]  /*0420*/  FFMA R29, R8, R15, R7 ;  /* 0x0000000f081d7223 */ /* 0x000fe20000000007 */
[----:B------:R-:W-:Y:S06]  /*0430*/  @P1 BRA `(.L_x_1) ;  /* 0xfffffffc00581947 */ /* 0x000fec000383ffff */
.L_x_0:
[----:B------:R-:W-:Y:S05]  /*0440*/  @!P0 BRA `(.L_x_2) ;  /* 0x0000000400088947 */ /* 0x000fea0003800000 */
[----:B------:R-:W-:Y:S02]  /*0450*/  ISETP.GE.U32.AND P1, PT, R24, 0x4, PT ;  /* 0x000000041800780c */ /* 0x000fe40003f26070 */
[----:B------:R-:W-:-:S04]  /*0460*/  LOP3.LUT R14, R0, 0x3, RZ, 0xc0, !PT ;  /* 0x00000003000e7812 */ /* 0x000fc800078ec0ff */
[----:B------:R-:W-:-:S07]  /*0470*/  ISETP.NE.AND P0, PT, R14, RZ, PT ;  /* 0x000000ff0e00720c */ /* 0x000fce0003f05270 */
[----:B------:R-:W-:Y:S06]  /*0480*/  @!P1 BRA `(.L_x_3) ;  /* 0x0000000000709947 */ /* 0x000fec0003800000 */
[----:B------:R-:W1:Y:S01]  /*0490*/  LDC R11, c[0x0][0x398] ;  /* 0x0000e600ff0b7b82 */ /* 0x000e620000000800 */
[----:B------:R-:W2:Y:S01]  /*04a0*/  LDCU.64 UR6, c[0x0][0x380] ;  /* 0x00007000ff0677ac */ /* 0x000ea20008000a00 */
[CC--:B------:R-:W-:Y:S02]  /*04b0*/  IADD3 R3, PT, PT, R21.reuse, R18.reuse, RZ ;  /* 0x0000001215037210 */ /* 0x0c0fe40007ffe0ff */
[----:B------:R-:W-:-:S04]  /*04c0*/  IADD3 R8, P1, PT, R21, R18, RZ ;  /* 0x0000001215087210 */ /* 0x000fc80007f3e0ff */
[----:B------:R-:W3:Y:S08]  /*04d0*/  LDC.64 R4, c[0x0][0x388] ;  /* 0x0000e200ff047b82 */ /* 0x000ef00000000a00 */
[----:B------:R-:W4:Y:S01]  /*04e0*/  LDC.64 R12, c[0x0][0x380] ;  /* 0x0000e000ff0c7b82 */ /* 0x000f220000000a00 */
[----:B-1----:R-:W-:-:S04]  /*04f0*/  IMAD R7, R18, R11, R19 ;  /* 0x0000000b12077224 */ /* 0x002fc800078e0213 */
[----:B---3--:R-:W-:-:S04]  /*0500*/  IMAD.WIDE R4, R7, 0x4, R4 ;  /* 0x0000000407047825 */ /* 0x008fc800078e0204 */
[----:B------:R-:W-:Y:S02]  /*0510*/  IMAD.WIDE R6, R11, 0x4, R4 ;  /* 0x000000040b067825 */ /* 0x000fe400078e0204 */
[----:B0-----:R-:W3:Y:S02]  /*0520*/  LDG.E R4, desc[UR4][R4.64] ;  /* 0x0000000404047981 */ /* 0x001ee4000c1e1900 */
[----:B----4-:R-:W-:Y:S01]  /*0530*/  IMAD.WIDE.U32 R12, R3, 0x4, R12 ;  /* 0x00000004030c7825 */ /* 0x010fe200078e000c */
[----:B------:R-:W-:Y:S02]  /*0540*/  IADD3.X R3, PT, PT, RZ, RZ, RZ, P1, !PT ;  /* 0x000000ffff037210 */ /* 0x000fe40000ffe4ff */
[----:B--2---:R-:W-:-:S03]  /*0550*/  LEA R2, P1, R8, UR6, 0x2 ;  /* 0x0000000608027c11 */ /* 0x004fc6000f8210ff */
[----:B------:R-:W3:Y:S01]  /*0560*/  LDG.E R12, desc[UR4][R12.64] ;  /* 0x000000040c0c7981 */ /* 0x000ee2000c1e1900 */
[----:B------:R-:W-:Y:S01]  /*0570*/  LEA.HI.X R3, R8, UR7, R3, 0x2, P1 ;  /* 0x0000000708037c11 */ /* 0x000fe200088f1403 */
[C---:B------:R-:W-:Y:S02]  /*0580*/  IMAD.WIDE R8, R11.reuse, 0x4, R6 ;  /* 0x000000040b087825 */ /* 0x040fe400078e0206 */
[----:B------:R-:W2:Y:S04]  /*0590*/  LDG.E R6, desc[UR4][R6.64] ;  /* 0x0000000406067981 */ /* 0x000ea8000c1e1900 */
[----:B------:R-:W2:Y:S01]  /*05a0*/  LDG.E R16, desc[UR4][R2.64+0x4] ;  /* 0x0000040402107981 */ /* 0x000ea2000c1e1900 */
[----:B------:R-:W-:-:S03]  /*05b0*/  IMAD.WIDE R10, R11, 0x4, R8 ;  /* 0x000000040b0a7825 */ /* 0x000fc600078e0208 */
[----:B------:R-:W4:Y:S04]  /*05c0*/  LDG.E R20, desc[UR4][R8.64] ;  /* 0x0000000408147981 */ /* 0x000f28000c1e1900 */
[----:B------:R-:W4:Y:S04]  /*05d0*/  LDG.E R15, desc[UR4][R2.64+0x8] ;  /* 0x00000804020f7981 */ /* 0x000f28000c1e1900 */
[----:B------:R-:W5:Y:S04]  /*05e0*/  LDG.E R22, desc[UR4][R2.64+0xc] ;  /* 0x00000c0402167981 */ /* 0x000f68000c1e1900 */
[----:B------:R-:W5:Y:S01]  /*05f0*/  LDG.E R10, desc[UR4][R10.64] ;  /* 0x000000040a0a7981 */ /* 0x000f62000c1e1900 */
[----:B------:R-:W-:Y:S01]  /*0600*/  IADD3 R18, PT, PT, R18, 0x4, RZ ;  /* 0x0000000412127810 */ /* 0x000fe20007ffe0ff */
[----:B---3--:R-:W-:-:S04]  /*0610*/  FFMA R29, R12, R4, R29 ;  /* 0x000000040c1d7223 */ /* 0x008fc8000000001d */
[----:B--2---:R-:W-:-:S04]  /*0620*/  FFMA R16, R16, R6, R29 ;  /* 0x0000000610107223 */ /* 0x004fc8000000001d */
[----:B----4-:R-:W-:-:S04]  /*0630*/  FFMA R15, R15, R20, R16 ;  /* 0x000000140f0f7223 */ /* 0x010fc80000000010 */
[----:B-----5:R-:W-:-:S07]  /*0640*/  FFMA R29, R22, R10, R15 ;  /* 0x0000000a161d7223 */ /* 0x020fce000000000f */
.L_x_3:
[----:B------:R-:W-:Y:S05]  /*0650*/  @!P0 BRA `(.L_x_2) ;  /* 0x0000000000848947 */ /* 0x000fea0003800000 */
[----:B------:R-:W-:Y:S01]  /*0660*/  ISETP.NE.AND P1, PT, R14, 0x1, PT ;  /* 0x000000010e00780c */ /* 0x000fe20003f25270 */
[----:B------:R-:W1:Y:S01]  /*0670*/  LDC.64 R8, c[0x0][0x388] ;  /* 0x0000e200ff087b82 */ /* 0x000e620000000a00 */
[----:B------:R-:W-:-:S04]  /*0680*/  LOP3.LUT R0, R0, 0x1, RZ, 0xc0, !PT ;  /* 0x0000000100007812 */ /* 0x000fc800078ec0ff */
[----:B------:R-:W-:-:S03]  /*0690*/  ISETP.NE.U32.AND P0, PT, R0, 0x1, PT ;  /* 0x000000010000780c */ /* 0x000fc60003f05070 */
[----:B------:R-:W2:Y:S04]  /*06a0*/  LDC.64 R10, c[0x0][0x380] ;  /* 0x0000e000ff0a7b82 */ /* 0x000ea80000000a00 */
[CC--:B------:R-:W-:Y:S02]  /*06b0*/  @P1 IADD3 R12, P2, PT, R21.reuse, R18.reuse, RZ ;  /* 0x00000012150c1210 */ /* 0x0c0fe40007f5e0ff */
[----:B------:R-:W-:Y:S02]  /*06c0*/  @P1 IADD3 R15, PT, PT, R21, R18, RZ ;  /* 0x00000012150f1210 */ /* 0x000fe40007ffe0ff */
[----:B------:R-:W3:Y:S01]  /*06d0*/  @P1 LDC R13, c[0x0][0x398] ;  /* 0x0000e600ff0d1b82 */ /* 0x000ee20000000800 */
[----:B------:R-:W-:-:S07]  /*06e0*/  @P1 IADD3.X R14, PT, PT, RZ, RZ, RZ, P2, !PT ;  /* 0x000000ffff0e1210 */ /* 0x000fce00017fe4ff */
[----:B------:R-:W4:Y:S08]  /*06f0*/  @P1 LDC.64 R6, c[0x0][0x380] ;  /* 0x0000e000ff061b82 */ /* 0x000f300000000a00 */
[----:B------:R-:W5:Y:S01]  /*0700*/  @!P0 LDC R0, c[0x0][0x398] ;  /* 0x0000e600ff008b82 */ /* 0x000f620000000800 */
[----:B--2---:R-:W-:-:S06]  /*0710*/  @P1 IMAD.WIDE.U32 R10, R15, 0x4, R10 ;  /* 0x000000040f0a1825 */ /* 0x004fcc00078e000a */
[----:B0-----:R-:W2:Y:S01]  /*0720*/  @P1 LDG.E R10, desc[UR4][R10.64] ;  /* 0x000000040a0a1981 */ /* 0x001ea2000c1e1900 */
[----:B------:R-:W0:Y:S01]  /*0730*/  LDC.64 R2, c[0x0][0x380] ;  /* 0x0000e000ff027b82 */ /* 0x000e220000000a00 */
[C---:B---3--:R-:W-:Y:S01]  /*0740*/  @P1 IMAD R23, R18.reuse, R13, R19 ;  /* 0x0000000d12171224 */ /* 0x048fe200078e0213 */
[----:B------:R-:W-:-:S03]  /*0750*/  @P1 IADD3 R18, PT, PT, R18, 0x2, RZ ;  /* 0x0000000212121810 */ /* 0x000fc60007ffe0ff */
[----:B-1----:R-:W-:-:S03]  /*0760*/  @P1 IMAD.WIDE R8, R23, 0x4, R8 ;  /* 0x0000000417081825 */ /* 0x002fc600078e0208 */
[----:B------:R-:W1:Y:S01]  /*0770*/  LDC.64 R4, c[0x0][0x388] ;  /* 0x0000e200ff047b82 */ /* 0x000e620000000a00 */
[C---:B----4-:R-:W-:Y:S02]  /*0780*/  @P1 LEA R6, P2, R12.reuse, R6, 0x2 ;  /* 0x000000060c061211 */ /* 0x050fe400078410ff */
[----:B------:R-:W-:Y:S02]  /*0790*/  @!P0 IADD3 R21, PT, PT, R21, R18, RZ ;  /* 0x0000001215158210 */ /* 0x000fe40007ffe0ff */
[----:B------:R-:W-:Y:S01]  /*07a0*/  @P1 LEA.HI.X R7, R12, R7, R14, 0x2, P2 ;  /* 0x000000070c071211 */ /* 0x000fe200010f140e */
[----:B------:R-:W-:Y:S01]  /*07b0*/  @P1 IMAD.WIDE R12, R13, 0x4, R8 ;  /* 0x000000040d0c1825 */ /* 0x000fe200078e0208 */
[----:B------:R-:W2:Y:S03]  /*07c0*/  @P1 LDG.E R14, desc[UR4][R8.64] ;  /* 0x00000004080e1981 */ /* 0x000ea6000c1e1900 */
[----:B-----5:R-:W-:Y:S01]  /*07d0*/  @!P0 IMAD R15, R18, R0, R19 ;  /* 0x00000000120f8224 */ /* 0x020fe200078e0213 */
[----:B------:R-:W3:Y:S04]  /*07e0*/  @P1 LDG.E R7, desc[UR4][R6.64+0x4] ;  /* 0x0000040406071981 */ /* 0x000ee8000c1e1900 */
[----:B------:R-:W3:Y:S01]  /*07f0*/  @P1 LDG.E R12, desc[UR4][R12.64] ;  /* 0x000000040c0c1981 */ /* 0x000ee2000c1e1900 */
[----:B0-----:R-:W-:-:S06]  /*0800*/  @!P0 IMAD.WIDE.U32 R2, R21, 0x4, R2 ;  /* 0x0000000415028825 */ /* 0x001fcc00078e0002 */
[----:B------:R-:W4:Y:S01]  /*0810*/  @!P0 LDG.E R2, desc[UR4][R2.64] ;  /* 0x0000000402028981 */ /* 0x000f22000c1e1900 */
[----:B-1----:R-:W-:-:S06]  /*0820*/  @!P0 IMAD.WIDE R4, R15, 0x4, R4 ;  /* 0x000000040f048825 */ /* 0x002fcc00078e0204 */
[----:B------:R-:W4:Y:S01]  /*0830*/  @!P0 LDG.E R4, desc[UR4][R4.64] ;  /* 0x0000000404048981 */ /* 0x000f22000c1e1900 */
[----:B--2---:R-:W-:-:S04]  /*0840*/  @P1 FFMA R10, R10, R14, R29 ;  /* 0x0000000e0a0a1223 */ /* 0x004fc8000000001d */
[----:B---3--:R-:W-:-:S04]  /*0850*/  @P1 FFMA R29, R7, R12, R10 ;  /* 0x0000000c071d1223 */ /* 0x008fc8000000000a */
[----:B----4-:R-:W-:-:S07]  /*0860*/  @!P0 FFMA R29, R2, R4, R29 ;  /* 0x00000004021d8223 */ /* 0x010fce000000001d */
.L_x_2:
[----:B------:R-:W1:Y:S01]  /*0870*/  LDC.64 R2, c[0x0][0x390] ;  /* 0x0000e400ff027b82 */ /* 0x000e620000000a00 */
[----:B------:R-:W2:Y:S02]  /*0880*/  LDCU UR6, c[0x0][0x398] ;  /* 0x00007300ff0677ac */ /* 0x000ea40008000800 */
[----:B--2---:R-:W-:-:S04]  /*0890*/  IMAD R17, R17, UR6, R19 ;  /* 0x0000000611117c24 */ /* 0x004fc8000f8e0213 */
[----:B-1----:R-:W-:-:S05]  /*08a0*/  IMAD.WIDE R2, R17, 0x4, R2 ;  /* 0x0000000411027825 */ /* 0x002fca00078e0202 */
[----:B0-----:R-:W-:Y:S01]  /*08b0*/  STG.E desc[UR4][R2.64], R29 ;  /* 0x0000001d02007986 */ /* 0x001fe2000c101904 */
[----:B------:R-:W-:Y:S05]  /*08c0*/  EXIT ;  /* 0x000000000000794d */ /* 0x000fea0003800000 */
.L_x_4:
[----:B------:R-:W-:-:S00]  /*08d0*/  BRA `(.L_x_4) ;  /* 0xfffffffc00fc7947 */ /* 0x000fc0000383ffff */
[----:B------:R-:W-:-:S00]  /*08e0*/  NOP ;  /* 0x0000000000007918 */ /* 0x000fc00000000000 */
        /* <DEDUP_REMOVED lines=9> */
.L_x_5:


//--------------------- .nv.shared.reserved.0     --------------------------
	.section	.nv.shared.reserved.0,"aw",@nobits
	.weak		__nv_reservedSMEM_offset_0_alias
	.size		__nv_reservedSMEM_offset_0_alias, 0, 64
	.other		__nv_reservedSMEM_offset_0_alias,@"STO_CUDA_RESERVED_SHARED STV_DEFAULT"
__nv_reservedSMEM_offset_0_alias:
	.zero		0
	.zero		64


//--------------------- .nv.constant0._Z14simpleMultiplyPfS_S_i --------------------------
	.section	.nv.constant0._Z14simpleMultiplyPfS_S_i,"a",@progbits
	.sectionflags	@""
	.align	4
.nv.constant0._Z14simpleMultiplyPfS_S_i:
	.zero		924


//--------------------- SYMBOLS --------------------------

	.type		.nv.reservedSmem.offset0,@object
	.size		.nv.reservedSmem.offset0,0x4
